	.headerflags	@"EF_CUDA_TEXMODE_UNIFIED EF_CUDA_64BIT_ADDRESS EF_CUDA_ACCELERATORS EF_CUDA_SM90 EF_CUDA_VIRTUAL_SM(EF_CUDA_SM90)"
	.elftype	@"ET_EXEC"


//--------------------- .nv.info                  --------------------------
	.section	.nv.info,"",@"SHT_CUDA_INFO"
	.align	4


	//----- nvinfo : EIATTR_REGCOUNT
	.align		4
        /*0000*/ 	.byte	0x04, 0x2f
        /*0002*/ 	.short	(.L_1 - .L_0)
	.align		4
.L_0:
        /*0004*/ 	.word	index@(triton_poi_fused_add_addmm_mul_81)
        /*0008*/ 	.word	0x0000001e


	//----- nvinfo : EIATTR_MIN_STACK_SIZE
	.align		4
.L_1:
        /*000c*/ 	.byte	0x04, 0x12
        /*000e*/ 	.short	(.L_3 - .L_2)
	.align		4
.L_2:
        /*0010*/ 	.word	index@(triton_poi_fused_add_addmm_mul_81)
        /*0014*/ 	.word	0x00000000


	//----- nvinfo : EIATTR_FRAME_SIZE
	.align		4
.L_3:
        /*0018*/ 	.byte	0x04, 0x11
        /*001a*/ 	.short	(.L_5 - .L_4)
	.align		4
.L_4:
        /*001c*/ 	.word	index@(triton_poi_fused_add_addmm_mul_81)
        /*0020*/ 	.word	0x00000000


	//----- nvinfo : EIATTR_MIN_STACK_SIZE
	.align		4
.L_5:
        /*0024*/ 	.byte	0x04, 0x12
        /*0026*/ 	.short	(.L_7 - .L_6)
	.align		4
.L_6:
        /*0028*/ 	.word	index@(triton_poi_fused_add_addmm_mul_81)
        /*002c*/ 	.word	0x00000000
.L_7:


//--------------------- .nv.info.triton_poi_fused_add_addmm_mul_81 --------------------------
	.section	.nv.info.triton_poi_fused_add_addmm_mul_81,"",@"SHT_CUDA_INFO"
	.sectionflags	@""
	.align	4


	//----- nvinfo : EIATTR_CUDA_API_VERSION
	.align		4
        /*0000*/ 	.byte	0x04, 0x37
        /*0002*/ 	.short	(.L_9 - .L_8)
.L_8:
        /*0004*/ 	.word	0x0000007c


	//----- nvinfo : EIATTR_KPARAM_INFO
	.align		4
.L_9:
        /*0008*/ 	.byte	0x04, 0x17
        /*000a*/ 	.short	(.L_11 - .L_10)
.L_10:
        /*000c*/ 	.word	0x00000000
        /*0010*/ 	.short	0x0004
        /*0012*/ 	.short	0x0020
        /*0014*/ 	.byte	0x00, 0xf0, 0x11, 0x00


	//----- nvinfo : EIATTR_KPARAM_INFO
	.align		4
.L_11:
        /*0018*/ 	.byte	0x04, 0x17
        /*001a*/ 	.short	(.L_13 - .L_12)
.L_12:
        /*001c*/ 	.word	0x00000000
        /*0020*/ 	.short	0x0003
        /*0022*/ 	.short	0x0018
        /*0024*/ 	.byte	0x00, 0xf4, 0x21, 0x00


	//----- nvinfo : EIATTR_KPARAM_INFO
	.align		4
.L_13:
        /*0028*/ 	.byte	0x04, 0x17
        /*002a*/ 	.short	(.L_15 - .L_14)
.L_14:
        /*002c*/ 	.word	0x00000000
        /*0030*/ 	.short	0x0002
        /*0032*/ 	.short	0x0010
        /*0034*/ 	.byte	0x00, 0xf4, 0x21, 0x00


	//----- nvinfo : EIATTR_KPARAM_INFO
	.align		4
.L_15:
        /*0038*/ 	.byte	0x04, 0x17
        /*003a*/ 	.short	(.L_17 - .L_16)
.L_16:
        /*003c*/ 	.word	0x00000000
        /*0040*/ 	.short	0x0001
        /*0042*/ 	.short	0x0008
        /*0044*/ 	.byte	0x00, 0xf4, 0x21, 0x00


	//----- nvinfo : EIATTR_KPARAM_INFO
	.align		4
.L_17:
        /*0048*/ 	.byte	0x04, 0x17
        /*004a*/ 	.short	(.L_19 - .L_18)
.L_18:
        /*004c*/ 	.word	0x00000000
        /*0050*/ 	.short	0x0000
        /*0052*/ 	.short	0x0000
        /*0054*/ 	.byte	0x00, 0xf4, 0x21, 0x00


	//----- nvinfo : EIATTR_SPARSE_MMA_MASK
	.align		4
.L_19:
        /*0058*/ 	.byte	0x03, 0x50
        /*005a*/ 	.short	0x0000


	//----- nvinfo : EIATTR_MAXREG_COUNT
	.align		4
        /*005c*/ 	.byte	0x03, 0x1b
        /*005e*/ 	.short	0x00ff


	//----- nvinfo : EIATTR_EXIT_INSTR_OFFSETS
	.align		4
        /*0060*/ 	.byte	0x04, 0x1c
        /*0062*/ 	.short	(.L_21 - .L_20)


	//   ....[0]....
.L_20:
        /*0064*/ 	.word	0x00000320


	//----- nvinfo : EIATTR_REQNTID
	.align		4
.L_21:
        /*0068*/ 	.byte	0x04, 0x10
        /*006a*/ 	.short	(.L_23 - .L_22)
.L_22:
        /*006c*/ 	.word	0x00000080
        /*0070*/ 	.word	0x00000001
        /*0074*/ 	.word	0x00000001


	//----- nvinfo : EIATTR_CBANK_PARAM_SIZE
	.align		4
.L_23:
        /*0078*/ 	.byte	0x03, 0x19
        /*007a*/ 	.short	0x0024


	//----- nvinfo : EIATTR_PARAM_CBANK
	.align		4
        /*007c*/ 	.byte	0x04, 0x0a
        /*007e*/ 	.short	(.L_25 - .L_24)
	.align		4
.L_24:
        /*0080*/ 	.word	index@(.nv.constant0.triton_poi_fused_add_addmm_mul_81)
        /*0084*/ 	.short	0x0210
        /*0086*/ 	.short	0x0024


	//----- nvinfo : EIATTR_SW_WAR
	.align		4
.L_25:
        /*0088*/ 	.byte	0x04, 0x36
        /*008a*/ 	.short	(.L_27 - .L_26)
.L_26:
        /*008c*/ 	.word	0x00000008
.L_27:


//--------------------- .nv.callgraph             --------------------------
	.section	.nv.callgraph,"",@"SHT_CUDA_CALLGRAPH"
	.align	4
	.sectionentsize	8
	.align		4
        /*0000*/ 	.word	0x00000000
	.align		4
        /*0004*/ 	.word	0xffffffff
	.align		4
        /*0008*/ 	.word	0x00000000
	.align		4
        /*000c*/ 	.word	0xfffffffe
	.align		4
        /*0010*/ 	.word	0x00000000
	.align		4
        /*0014*/ 	.word	0xfffffffd
	.align		4
        /*0018*/ 	.word	0x00000000
	.align		4
        /*001c*/ 	.word	0xfffffffc


//--------------------- .text.triton_poi_fused_add_addmm_mul_81 --------------------------
	.section	.text.triton_poi_fused_add_addmm_mul_81,"ax",@progbits
	.align	128
        .global         triton_poi_fused_add_addmm_mul_81
        .type           triton_poi_fused_add_addmm_mul_81,@function
        .size           triton_poi_fused_add_addmm_mul_81,(.L_x_1 - triton_poi_fused_add_addmm_mul_81)
        .other          triton_poi_fused_add_addmm_mul_81,@"STO_CUDA_ENTRY STV_DEFAULT"
triton_poi_fused_add_addmm_mul_81:
.text.triton_poi_fused_add_addmm_mul_81:
[----:B------:R-:W-:Y:S01]  /*0000*/  LDC R1, c[0x0][0x28] ;  /* 0x00000a00ff017b82 */ /* 0x000fe20000000800 */
[----:B------:R-:W1:Y:S07]  /*0010*/  S2R R0, SR_TID.X ;  /* 0x0000000000007919 */ /* 0x000e6e0000002100 */
[----:B------:R-:W2:Y:S01]  /*0020*/  LDC.64 R4, c[0x0][0x220] ;  /* 0x00008800ff047b82 */ /* 0x000ea20000000a00 */
[----:B------:R-:W-:Y:S01]  /*0030*/  ULDC.64 UR4, c[0x0][0x208] ;  /* 0x0000820000047ab9 */ /* 0x000fe20000000a00 */
[----:B------:R-:W3:Y:S06]  /*0040*/  S2R R3, SR_CTAID.X ;  /* 0x0000000000037919 */ /* 0x000eec0000002500 */
[----:B------:R-:W4:Y:S08]  /*0050*/  LDC.64 R8, c[0x0][0x218] ;  /* 0x00008600ff087b82 */ /* 0x000f300000000a00 */
[----:B------:R-:W5:Y:S01]  /*0060*/  LDC.64 R12, c[0x0][0x210] ;  /* 0x00008400ff0c7b82 */ /* 0x000f620000000a00 */
[----:B-1----:R-:W-:-:S04]  /*0070*/  SHF.L.U32 R0, R0, 0x2, RZ ;  /* 0x0000000200007819 */ /* 0x002fc800000006ff */
[----:B------:R-:W-:-:S04]  /*0080*/  LOP3.LUT R0, R0, 0x1fc, RZ, 0xc0, !PT ;  /* 0x000001fc00007812 */ /* 0x000fc800078ec0ff */
[----:B---3--:R-:W-:-:S04]  /*0090*/  LEA R0, R3, R0, 0x9 ;  /* 0x0000000003007211 */ /* 0x008fc800078e48ff */
[----:B------:R-:W-:Y:S01]  /*00a0*/  SHF.R.S32.HI R3, RZ, 0x1f, R0 ;  /* 0x0000001fff037819 */ /* 0x000fe20000011400 */
[----:B------:R-:W-:-:S03]  /*00b0*/  IMAD.HI R6, R0, 0x38e38e39, RZ ;  /* 0x38e38e3900067827 */ /* 0x000fc600078e02ff */
[----:B------:R-:W-:Y:S02]  /*00c0*/  LEA.HI R2, R3, R0, RZ, 0x9 ;  /* 0x0000000003027211 */ /* 0x000fe400078f48ff */
[----:B------:R-:W-:Y:S02]  /*00d0*/  SHF.R.U32.HI R7, RZ, 0x1f, R6 ;  /* 0x0000001fff077819 */ /* 0x000fe40000011606 */
[----:B------:R-:W-:Y:S02]  /*00e0*/  LOP3.LUT R3, R2, 0xfffffe00, RZ, 0xc0, !PT ;  /* 0xfffffe0002037812 */ /* 0x000fe400078ec0ff */
[----:B------:R-:W-:Y:S02]  /*00f0*/  LEA.HI.SX32 R6, R6, R7, 0x15 ;  /* 0x0000000706067211 */ /* 0x000fe400078faaff */
[----:B------:R-:W-:-:S05]  /*0100*/  IADD3 R3, R0, -R3, RZ ;  /* 0x8000000300037210 */ /* 0x000fca0007ffe0ff */
[----:B------:R-:W-:Y:S02]  /*0110*/  IMAD R25, R6, 0x2400, R3 ;  /* 0x0000240006197824 */ /* 0x000fe400078e0203 */
[----:B--2---:R-:W-:-:S04]  /*0120*/  IMAD.WIDE R4, R3, 0x4, R4 ;  /* 0x0000000403047825 */ /* 0x004fc800078e0204 */
[----:B------:R-:W-:Y:S02]  /*0130*/  IMAD R7, R6, -0x2200, R25 ;  /* 0xffffde0006077824 */ /* 0x000fe400078e0219 */
[----:B-----5:R-:W-:-:S04]  /*0140*/  IMAD.WIDE R24, R25, 0x4, R12 ;  /* 0x0000000419187825 */ /* 0x020fc800078e020c */
[----:B----4-:R-:W-:Y:S01]  /*0150*/  IMAD.WIDE R8, R7, 0x4, R8 ;  /* 0x0000000407087825 */ /* 0x010fe200078e0208 */
[----:B------:R-:W2:Y:S04]  /*0160*/  LDG.E.EL.128 R20, desc[UR4][R24.64+0x5000] ;  /* 0x0050000418147981 */ /* 0x000ea8000c2e1d00 */
[----:B------:R-:W3:Y:S01]  /*0170*/  LDG.E.EL.128 R4, desc[UR4][R4.64] ;  /* 0x0000000404047981 */ /* 0x000ee2000c2e1d00 */
[----:B------:R-:W-:-:S03]  /*0180*/  IMAD.WIDE R16, R0, 0x4, R12 ;  /* 0x0000000400107825 */ /* 0x000fc600078e020c */
[----:B------:R-:W3:Y:S04]  /*0190*/  LDG.E.EL.128 R8, desc[UR4][R8.64] ;  /* 0x0000000408087981 */ /* 0x000ee8000c2e1d00 */
[----:B------:R-:W4:Y:S04]  /*01a0*/  LDG.E.EL.128 R12, desc[UR4][R24.64+0x5800] ;  /* 0x00580004180c7981 */ /* 0x000f28000c2e1d00 */
[----:B------:R-:W2:Y:S01]  /*01b0*/  LDG.E.128 R16, desc[UR4][R16.64] ;  /* 0x0000000410107981 */ /* 0x000ea2000c1e1d00 */
[----:B------:R-:W-:-:S05]  /*01c0*/  SHF.R.S32.HI R26, RZ, 0x9, R2 ;  /* 0x00000009ff1a7819 */ /* 0x000fca0000011402 */
[----:B------:R-:W-:-:S05]  /*01d0*/  IMAD.HI R2, R26, 0x38e38e39, RZ ;  /* 0x38e38e391a027827 */ /* 0x000fca00078e02ff */
[----:B------:R-:W-:-:S04]  /*01e0*/  SHF.R.U32.HI R3, RZ, 0x1f, R2 ;  /* 0x0000001fff037819 */ /* 0x000fc80000011602 */
[----:B------:R-:W-:Y:S02]  /*01f0*/  LEA.HI.SX32 R27, R2, R3, 0x1e ;  /* 0x00000003021b7211 */ /* 0x000fe400078ff2ff */
[----:B------:R-:W1:Y:S03]  /*0200*/  LDC.64 R2, c[0x0][0x228] ;  /* 0x00008a00ff027b82 */ /* 0x000e660000000a00 */
[----:B------:R-:W-:-:S05]  /*0210*/  IMAD R27, R27, -0x12, R26 ;  /* 0xffffffee1b1b7824 */ /* 0x000fca00078e021a */
[C---:B------:R-:W-:Y:S02]  /*0220*/  ISETP.NE.AND P0, PT, R27.reuse, 0xb, PT ;  /* 0x0000000b1b00780c */ /* 0x040fe40003f05270 */
[----:B------:R-:W-:Y:S01]  /*0230*/  ISETP.NE.AND P1, PT, R27, 0xa, PT ;  /* 0x0000000a1b00780c */ /* 0x000fe20003f25270 */
[----:B-1----:R-:W-:-:S04]  /*0240*/  IMAD.WIDE R2, R0, 0x4, R2 ;  /* 0x0000000400027825 */ /* 0x002fc800078e0202 */
[----:B---3--:R-:W-:Y:S01]  /*0250*/  FADD R27, R8, R4 ;  /* 0x00000004081b7221 */ /* 0x008fe20000000000 */
[----:B------:R-:W-:Y:S01]  /*0260*/  FADD R4, R9, R5 ;  /* 0x0000000509047221 */ /* 0x000fe20000000000 */
[----:B------:R-:W-:Y:S01]  /*0270*/  FADD R5, R10, R6 ;  /* 0x000000060a057221 */ /* 0x000fe20000000000 */
[----:B------:R-:W-:Y:S01]  /*0280*/  FADD R6, R11, R7 ;  /* 0x000000070b067221 */ /* 0x000fe20000000000 */
[----:B----4-:R-:W-:Y:S01]  /*0290*/  FADD R12, R12, R27 ;  /* 0x0000001b0c0c7221 */ /* 0x010fe20000000000 */
[----:B------:R-:W-:Y:S01]  /*02a0*/  FADD R13, R13, R4 ;  /* 0x000000040d0d7221 */ /* 0x000fe20000000000 */
[----:B------:R-:W-:Y:S01]  /*02b0*/  FADD R14, R14, R5 ;  /* 0x000000050e0e7221 */ /* 0x000fe20000000000 */
[----:B------:R-:W-:Y:S01]  /*02c0*/  FADD R15, R15, R6 ;  /* 0x000000060f0f7221 */ /* 0x000fe20000000000 */
[----:B--2---:R-:W-:Y:S02]  /*02d0*/  @P0 SEL R12, R20, R16, !P1 ;  /* 0x00000010140c0207 */ /* 0x004fe40004800000 */
[----:B------:R-:W-:-:S02]  /*02e0*/  @P0 SEL R13, R21, R17, !P1 ;  /* 0x00000011150d0207 */ /* 0x000fc40004800000 */
[----:B------:R-:W-:Y:S02]  /*02f0*/  @P0 SEL R14, R22, R18, !P1 ;  /* 0x00000012160e0207 */ /* 0x000fe40004800000 */
[----:B------:R-:W-:-:S05]  /*0300*/  @P0 SEL R15, R23, R19, !P1 ;  /* 0x00000013170f0207 */ /* 0x000fca0004800000 */
[----:B------:R-:W-:Y:S01]  /*0310*/  STG.E.128 desc[UR4][R2.64], R12 ;  /* 0x0000000c02007986 */ /* 0x000fe2000c101d04 */
[----:B------:R-:W-:Y:S05]  /*0320*/  EXIT ;  /* 0x000000000000794d */ /* 0x000fea0003800000 */
.L_x_0:
[----:B------:R-:W-:-:S00]  /*0330*/  BRA `(.L_x_0) ;  /* 0xfffffffc00fc7947 */ /* 0x000fc0000383ffff */
[----:B------:R-:W-:-:S00]  /*0340*/  NOP ;  /* 0x0000000000007918 */ /* 0x000fc00000000000 */
        /* <DEDUP_REMOVED lines=11> */
.L_x_1:


//--------------------- .nv.constant0.triton_poi_fused_add_addmm_mul_81 --------------------------
	.section	.nv.constant0.triton_poi_fused_add_addmm_mul_81,"a",@progbits
	.sectionflags	@""
	.align	4
.nv.constant0.triton_poi_fused_add_addmm_mul_81:
	.zero		564
